//
// Generated by NVIDIA NVVM Compiler
//
// Compiler Build ID: CL-36424714
// Cuda compilation tools, release 13.0, V13.0.88
// Based on NVVM 20.0.0
//

.version 9.0
.target sm_100
.address_size 64

	// .globl	_Z22d_baseline_dat_forwardPKfiiiiPfS1_S1_S1_S1_S1_S1_S1_S1_S1_S1_S1_
.extern .func  (.param .b32 func_retval0) vprintf
(
	.param .b64 vprintf_param_0,
	.param .b64 vprintf_param_1
)
;
.global .align 1 .b8 $str[18] = {99, 111, 108, 58, 32, 37, 100, 44, 32, 114, 111, 119, 58, 32, 37, 100, 10};
.global .align 1 .b8 $str$1[4] = {104, 105, 10};

.visible .entry _Z22d_baseline_dat_forwardPKfiiiiPfS1_S1_S1_S1_S1_S1_S1_S1_S1_S1_S1_(
	.param .u64 .ptr .align 1 _Z22d_baseline_dat_forwardPKfiiiiPfS1_S1_S1_S1_S1_S1_S1_S1_S1_S1_S1__param_0,
	.param .u32 _Z22d_baseline_dat_forwardPKfiiiiPfS1_S1_S1_S1_S1_S1_S1_S1_S1_S1_S1__param_1,
	.param .u32 _Z22d_baseline_dat_forwardPKfiiiiPfS1_S1_S1_S1_S1_S1_S1_S1_S1_S1_S1__param_2,
	.param .u32 _Z22d_baseline_dat_forwardPKfiiiiPfS1_S1_S1_S1_S1_S1_S1_S1_S1_S1_S1__param_3,
	.param .u32 _Z22d_baseline_dat_forwardPKfiiiiPfS1_S1_S1_S1_S1_S1_S1_S1_S1_S1_S1__param_4,
	.param .u64 .ptr .align 1 _Z22d_baseline_dat_forwardPKfiiiiPfS1_S1_S1_S1_S1_S1_S1_S1_S1_S1_S1__param_5,
	.param .u64 .ptr .align 1 _Z22d_baseline_dat_forwardPKfiiiiPfS1_S1_S1_S1_S1_S1_S1_S1_S1_S1_S1__param_6,
	.param .u64 .ptr .align 1 _Z22d_baseline_dat_forwardPKfiiiiPfS1_S1_S1_S1_S1_S1_S1_S1_S1_S1_S1__param_7,
	.param .u64 .ptr .align 1 _Z22d_baseline_dat_forwardPKfiiiiPfS1_S1_S1_S1_S1_S1_S1_S1_S1_S1_S1__param_8,
	.param .u64 .ptr .align 1 _Z22d_baseline_dat_forwardPKfiiiiPfS1_S1_S1_S1_S1_S1_S1_S1_S1_S1_S1__param_9,
	.param .u64 .ptr .align 1 _Z22d_baseline_dat_forwardPKfiiiiPfS1_S1_S1_S1_S1_S1_S1_S1_S1_S1_S1__param_10,
	.param .u64 .ptr .align 1 _Z22d_baseline_dat_forwardPKfiiiiPfS1_S1_S1_S1_S1_S1_S1_S1_S1_S1_S1__param_11,
	.param .u64 .ptr .align 1 _Z22d_baseline_dat_forwardPKfiiiiPfS1_S1_S1_S1_S1_S1_S1_S1_S1_S1_S1__param_12,
	.param .u64 .ptr .align 1 _Z22d_baseline_dat_forwardPKfiiiiPfS1_S1_S1_S1_S1_S1_S1_S1_S1_S1_S1__param_13,
	.param .u64 .ptr .align 1 _Z22d_baseline_dat_forwardPKfiiiiPfS1_S1_S1_S1_S1_S1_S1_S1_S1_S1_S1__param_14,
	.param .u64 .ptr .align 1 _Z22d_baseline_dat_forwardPKfiiiiPfS1_S1_S1_S1_S1_S1_S1_S1_S1_S1_S1__param_15,
	.param .u64 .ptr .align 1 _Z22d_baseline_dat_forwardPKfiiiiPfS1_S1_S1_S1_S1_S1_S1_S1_S1_S1_S1__param_16
)
{
	.local .align 8 .b8 	__local_depot0[8];
	.reg .b64 	%SP;
	.reg .b64 	%SPL;
	.reg .b32 	%r<13>;
	.reg .b64 	%rd<7>;

	mov.u64 	%SPL, __local_depot0;
	cvta.local.u64 	%SP, %SPL;
	add.u64 	%rd1, %SP, 0;
	add.u64 	%rd2, %SPL, 0;
	mov.u32 	%r1, %ctaid.x;
	mov.u32 	%r2, %ntid.x;
	mov.u32 	%r3, %tid.x;
	mad.lo.s32 	%r4, %r1, %r2, %r3;
	mov.u32 	%r5, %ctaid.y;
	mov.u32 	%r6, %ntid.y;
	mov.u32 	%r7, %tid.y;
	mad.lo.s32 	%r8, %r5, %r6, %r7;
	st.local.v2.u32 	[%rd2], {%r4, %r8};
	mov.u64 	%rd3, $str;
	cvta.global.u64 	%rd4, %rd3;
	{ // callseq 0, 0
	.param .b64 param0;
	st.param.b64 	[param0], %rd4;
	.param .b64 param1;
	st.param.b64 	[param1], %rd1;
	.param .b32 retval0;
	call.uni (retval0), 
	vprintf, 
	(
	param0, 
	param1
	);
	ld.param.b32 	%r9, [retval0];
	} // callseq 0
	mov.u64 	%rd5, $str$1;
	cvta.global.u64 	%rd6, %rd5;
	{ // callseq 1, 0
	.param .b64 param0;
	st.param.b64 	[param0], %rd6;
	.param .b64 param1;
	st.param.b64 	[param1], 0;
	.param .b32 retval0;
	call.uni (retval0), 
	vprintf, 
	(
	param0, 
	param1
	);
	ld.param.b32 	%r11, [retval0];
	} // callseq 1
	ret;

}


// ===== COMPILED SASS (sm_100) =====

	.target	sm_100

	.elftype	@"ET_EXEC"


//--------------------- .note.nv.tkinfo           --------------------------
	.section	.note.nv.tkinfo,"",@"SHT_NOTE"
	.sectionflags	@"SHF_NOTE_NV_TKINFO"
	.tkinfo
        /*0018*/ 	.word	0x00000002
        /*0030*/ 	.string	""
        /*0030*/ 	.string	"ptxas"
        /*0030*/ 	.string	"Cuda compilation tools, release 13.0, V13.0.88"
        /*0030*/ 	.string	"Build cuda_13.0.r13.0/compiler.36424714_0"
        /*0030*/ 	.string	"-arch sm_100 -m 64 "



//--------------------- .note.nv.cuinfo           --------------------------
	.section	.note.nv.cuinfo,"",@"SHT_NOTE"
	.sectionflags	@"SHF_NOTE_NV_CUINFO"
        /*0018*/ 	.short	0x0002
        /*001a*/ 	.short	0x0064
        /*001c*/ 	.short	0x0082
	.zero		2


//--------------------- .nv.info                  --------------------------
	.section	.nv.info,"",@"SHT_CUDA_INFO"
	.align	4


	//----- nvinfo : EIATTR_REGCOUNT
	.align		4
        /*0000*/ 	.byte	0x04, 0x2f
        /*0002*/ 	.short	(.L_3 - .L_2)
	.align		4
.L_2:
        /*0004*/ 	.word	index@(_Z22d_baseline_dat_forwardPKfiiiiPfS1_S1_S1_S1_S1_S1_S1_S1_S1_S1_S1_)
        /*0008*/ 	.word	0x00000018


	//----- nvinfo : EIATTR_FRAME_SIZE
	.align		4
.L_3:
        /*000c*/ 	.byte	0x04, 0x11
        /*000e*/ 	.short	(.L_5 - .L_4)
	.align		4
.L_4:
        /*0010*/ 	.word	index@(_Z22d_baseline_dat_forwardPKfiiiiPfS1_S1_S1_S1_S1_S1_S1_S1_S1_S1_S1_)
        /*0014*/ 	.word	0x00000008


	//----- nvinfo : EIATTR_MIN_STACK_SIZE
	.align		4
.L_5:
        /*0018*/ 	.byte	0x04, 0x12
        /*001a*/ 	.short	(.L_7 - .L_6)
	.align		4
.L_6:
        /*001c*/ 	.word	index@(_Z22d_baseline_dat_forwardPKfiiiiPfS1_S1_S1_S1_S1_S1_S1_S1_S1_S1_S1_)
        /*0020*/ 	.word	0x00000008
.L_7:


//--------------------- .nv.compat                --------------------------
	.section	.nv.compat,"",@"SHT_CUDA_COMPAT_INFO"
	.align	4
        /*0000*/ 	.byte	0x02, 0x09, 0x00, 0x00, 0x02, 0x02, 0x01, 0x00, 0x02, 0x05, 0x05, 0x00, 0x03, 0x07, 0x01, 0x01
        /*0010*/ 	.byte	0x02, 0x03, 0x00, 0x00, 0x02, 0x06, 0x01, 0x00, 0x04, 0x0b, 0x08, 0x00, 0x09, 0x00, 0x00, 0x00
        /*0020*/ 	.byte	0x00, 0x00, 0x00, 0x00


//--------------------- .nv.info._Z22d_baseline_dat_forwardPKfiiiiPfS1_S1_S1_S1_S1_S1_S1_S1_S1_S1_S1_ --------------------------
	.section	.nv.info._Z22d_baseline_dat_forwardPKfiiiiPfS1_S1_S1_S1_S1_S1_S1_S1_S1_S1_S1_,"",@"SHT_CUDA_INFO"
	.sectionflags	@""
	.align	4


	//----- nvinfo : EIATTR_CUDA_API_VERSION
	.align		4
        /*0000*/ 	.byte	0x04, 0x37
        /*0002*/ 	.short	(.L_9 - .L_8)
.L_8:
        /*0004*/ 	.word	0x00000082


	//----- nvinfo : EIATTR_KPARAM_INFO
	.align		4
.L_9:
        /*0008*/ 	.byte	0x04, 0x17
        /*000a*/ 	.short	(.L_11 - .L_10)
.L_10:
        /*000c*/ 	.word	0x00000000
        /*0010*/ 	.short	0x0010
        /*0012*/ 	.short	0x0070
        /*0014*/ 	.byte	0x00, 0xf5, 0x21, 0x00


	//----- nvinfo : EIATTR_KPARAM_INFO
	.align		4
.L_11:
        /*0018*/ 	.byte	0x04, 0x17
        /*001a*/ 	.short	(.L_13 - .L_12)
.L_12:
        /*001c*/ 	.word	0x00000000
        /*0020*/ 	.short	0x000f
        /*0022*/ 	.short	0x0068
        /*0024*/ 	.byte	0x00, 0xf5, 0x21, 0x00


	//----- nvinfo : EIATTR_KPARAM_INFO
	.align		4
.L_13:
        /*0028*/ 	.byte	0x04, 0x17
        /*002a*/ 	.short	(.L_15 - .L_14)
.L_14:
        /*002c*/ 	.word	0x00000000
        /*0030*/ 	.short	0x000e
        /*0032*/ 	.short	0x0060
        /*0034*/ 	.byte	0x00, 0xf5, 0x21, 0x00


	//----- nvinfo : EIATTR_KPARAM_INFO
	.align		4
.L_15:
        /*0038*/ 	.byte	0x04, 0x17
        /*003a*/ 	.short	(.L_17 - .L_16)
.L_16:
        /*003c*/ 	.word	0x00000000
        /*0040*/ 	.short	0x000d
        /*0042*/ 	.short	0x0058
        /*0044*/ 	.byte	0x00, 0xf5, 0x21, 0x00


	//----- nvinfo : EIATTR_KPARAM_INFO
	.align		4
.L_17:
        /*0048*/ 	.byte	0x04, 0x17
        /*004a*/ 	.short	(.L_19 - .L_18)
.L_18:
        /*004c*/ 	.word	0x00000000
        /*0050*/ 	.short	0x000c
        /*0052*/ 	.short	0x0050
        /*0054*/ 	.byte	0x00, 0xf5, 0x21, 0x00


	//----- nvinfo : EIATTR_KPARAM_INFO
	.align		4
.L_19:
        /*0058*/ 	.byte	0x04, 0x17
        /*005a*/ 	.short	(.L_21 - .L_20)
.L_20:
        /*005c*/ 	.word	0x00000000
        /*0060*/ 	.short	0x000b
        /*0062*/ 	.short	0x0048
        /*0064*/ 	.byte	0x00, 0xf5, 0x21, 0x00


	//----- nvinfo : EIATTR_KPARAM_INFO
	.align		4
.L_21:
        /*0068*/ 	.byte	0x04, 0x17
        /*006a*/ 	.short	(.L_23 - .L_22)
.L_22:
        /*006c*/ 	.word	0x00000000
        /*0070*/ 	.short	0x000a
        /*0072*/ 	.short	0x0040
        /*0074*/ 	.byte	0x00, 0xf5, 0x21, 0x00


	//----- nvinfo : EIATTR_KPARAM_INFO
	.align		4
.L_23:
        /*0078*/ 	.byte	0x04, 0x17
        /*007a*/ 	.short	(.L_25 - .L_24)
.L_24:
        /*007c*/ 	.word	0x00000000
        /*0080*/ 	.short	0x0009
        /*0082*/ 	.short	0x0038
        /*0084*/ 	.byte	0x00, 0xf5, 0x21, 0x00


	//----- nvinfo : EIATTR_KPARAM_INFO
	.align		4
.L_25:
        /*0088*/ 	.byte	0x04, 0x17
        /*008a*/ 	.short	(.L_27 - .L_26)
.L_26:
        /*008c*/ 	.word	0x00000000
        /*0090*/ 	.short	0x0008
        /*0092*/ 	.short	0x0030
        /*0094*/ 	.byte	0x00, 0xf5, 0x21, 0x00


	//----- nvinfo : EIATTR_KPARAM_INFO
	.align		4
.L_27:
        /*0098*/ 	.byte	0x04, 0x17
        /*009a*/ 	.short	(.L_29 - .L_28)
.L_28:
        /*009c*/ 	.word	0x00000000
        /*00a0*/ 	.short	0x0007
        /*00a2*/ 	.short	0x0028
        /*00a4*/ 	.byte	0x00, 0xf5, 0x21, 0x00


	//----- nvinfo : EIATTR_KPARAM_INFO
	.align		4
.L_29:
        /*00a8*/ 	.byte	0x04, 0x17
        /*00aa*/ 	.short	(.L_31 - .L_30)
.L_30:
        /*00ac*/ 	.word	0x00000000
        /*00b0*/ 	.short	0x0006
        /*00b2*/ 	.short	0x0020
        /*00b4*/ 	.byte	0x00, 0xf5, 0x21, 0x00


	//----- nvinfo : EIATTR_KPARAM_INFO
	.align		4
.L_31:
        /*00b8*/ 	.byte	0x04, 0x17
        /*00ba*/ 	.short	(.L_33 - .L_32)
.L_32:
        /*00bc*/ 	.word	0x00000000
        /*00c0*/ 	.short	0x0005
        /*00c2*/ 	.short	0x0018
        /*00c4*/ 	.byte	0x00, 0xf5, 0x21, 0x00


	//----- nvinfo : EIATTR_KPARAM_INFO
	.align		4
.L_33:
        /*00c8*/ 	.byte	0x04, 0x17
        /*00ca*/ 	.short	(.L_35 - .L_34)
.L_34:
        /*00cc*/ 	.word	0x00000000
        /*00d0*/ 	.short	0x0004
        /*00d2*/ 	.short	0x0014
        /*00d4*/ 	.byte	0x00, 0xf0, 0x11, 0x00


	//----- nvinfo : EIATTR_KPARAM_INFO
	.align		4
.L_35:
        /*00d8*/ 	.byte	0x04, 0x17
        /*00da*/ 	.short	(.L_37 - .L_36)
.L_36:
        /*00dc*/ 	.word	0x00000000
        /*00e0*/ 	.short	0x0003
        /*00e2*/ 	.short	0x0010
        /*00e4*/ 	.byte	0x00, 0xf0, 0x11, 0x00


	//----- nvinfo : EIATTR_KPARAM_INFO
	.align		4
.L_37:
        /*00e8*/ 	.byte	0x04, 0x17
        /*00ea*/ 	.short	(.L_39 - .L_38)
.L_38:
        /*00ec*/ 	.word	0x00000000
        /*00f0*/ 	.short	0x0002
        /*00f2*/ 	.short	0x000c
        /*00f4*/ 	.byte	0x00, 0xf0, 0x11, 0x00


	//----- nvinfo : EIATTR_KPARAM_INFO
	.align		4
.L_39:
        /*00f8*/ 	.byte	0x04, 0x17
        /*00fa*/ 	.short	(.L_41 - .L_40)
.L_40:
        /*00fc*/ 	.word	0x00000000
        /*0100*/ 	.short	0x0001
        /*0102*/ 	.short	0x0008
        /*0104*/ 	.byte	0x00, 0xf0, 0x11, 0x00


	//----- nvinfo : EIATTR_KPARAM_INFO
	.align		4
.L_41:
        /*0108*/ 	.byte	0x04, 0x17
        /*010a*/ 	.short	(.L_43 - .L_42)
.L_42:
        /*010c*/ 	.word	0x00000000
        /*0110*/ 	.short	0x0000
        /*0112*/ 	.short	0x0000
        /*0114*/ 	.byte	0x00, 0xf5, 0x21, 0x00


	//----- nvinfo : EIATTR_SPARSE_MMA_MASK
	.align		4
.L_43:
        /*0118*/ 	.byte	0x03, 0x50
        /*011a*/ 	.short	0x0000


	//----- nvinfo : EIATTR_MAXREG_COUNT
	.align		4
        /*011c*/ 	.byte	0x03, 0x1b
        /*011e*/ 	.short	0x00ff


	//----- nvinfo : EIATTR_EXTERNS
	.align		4
        /*0120*/ 	.byte	0x04, 0x0f
        /*0122*/ 	.short	(.L_45 - .L_44)


	//   ....[0]....
	.align		4
.L_44:
        /*0124*/ 	.word	index@(vprintf)


	//----- nvinfo : EIATTR_MERCURY_ISA_VERSION
	.align		4
.L_45:
        /*0128*/ 	.byte	0x03, 0x5f
        /*012a*/ 	.short	0x0101


	//----- nvinfo : EIATTR_VRC_CTA_INIT_COUNT
	.align		4
        /*012c*/ 	.byte	0x02, 0x4a
	.zero		1
	.zero		1


	//----- nvinfo : EIATTR_SYSCALL_OFFSETS
	.align		4
        /*0130*/ 	.byte	0x04, 0x46
        /*0132*/ 	.short	(.L_47 - .L_46)


	//   ....[0]....
.L_46:
        /*0134*/ 	.word	0x00000150


	//   ....[1]....
        /*0138*/ 	.word	0x000001c0


	//----- nvinfo : EIATTR_EXIT_INSTR_OFFSETS
	.align		4
.L_47:
        /*013c*/ 	.byte	0x04, 0x1c
        /*013e*/ 	.short	(.L_49 - .L_48)


	//   ....[0]....
.L_48:
        /*0140*/ 	.word	0x000001d0


	//----- nvinfo : EIATTR_CBANK_PARAM_SIZE
	.align		4
.L_49:
        /*0144*/ 	.byte	0x03, 0x19
        /*0146*/ 	.short	0x0078


	//----- nvinfo : EIATTR_PARAM_CBANK
	.align		4
        /*0148*/ 	.byte	0x04, 0x0a
        /*014a*/ 	.short	(.L_51 - .L_50)
	.align		4
.L_50:
        /*014c*/ 	.word	index@(.nv.constant0._Z22d_baseline_dat_forwardPKfiiiiPfS1_S1_S1_S1_S1_S1_S1_S1_S1_S1_S1_)
        /*0150*/ 	.short	0x0380
        /*0152*/ 	.short	0x0078


	//----- nvinfo : EIATTR_SW_WAR
	.align		4
.L_51:
        /*0154*/ 	.byte	0x04, 0x36
        /*0156*/ 	.short	(.L_53 - .L_52)
.L_52:
        /*0158*/ 	.word	0x00000008
.L_53:


//--------------------- .nv.callgraph             --------------------------
	.section	.nv.callgraph,"",@"SHT_CUDA_CALLGRAPH"
	.align	4
	.sectionentsize	8
	.align		4
        /*0000*/ 	.word	0x00000000
	.align		4
        /*0004*/ 	.word	0xffffffff
	.align		4
        /*0008*/ 	.word	index@(_Z22d_baseline_dat_forwardPKfiiiiPfS1_S1_S1_S1_S1_S1_S1_S1_S1_S1_S1_)
	.align		4
        /*000c*/ 	.word	index@(vprintf)
	.align		4
        /*0010*/ 	.word	0x00000000
	.align		4
        /*0014*/ 	.word	0xfffffffe
	.align		4
        /*0018*/ 	.word	0x00000000
	.align		4
        /*001c*/ 	.word	0xfffffffd
	.align		4
        /*0020*/ 	.word	0x00000000
	.align		4
        /*0024*/ 	.word	0xfffffffc


//--------------------- .nv.constant4             --------------------------
	.section	.nv.constant4,"a",@progbits
	.align	8
	.align		8
.nv.constant4:
        /*0000*/ 	.dword	vprintf
	.align		8
        /*0008*/ 	.dword	$str
	.align		8
        /*0010*/ 	.dword	$str$1


//--------------------- .text._Z22d_baseline_dat_forwardPKfiiiiPfS1_S1_S1_S1_S1_S1_S1_S1_S1_S1_S1_ --------------------------
	.section	.text._Z22d_baseline_dat_forwardPKfiiiiPfS1_S1_S1_S1_S1_S1_S1_S1_S1_S1_S1_,"ax",@progbits
	.align	128
        .global         _Z22d_baseline_dat_forwardPKfiiiiPfS1_S1_S1_S1_S1_S1_S1_S1_S1_S1_S1_
        .type           _Z22d_baseline_dat_forwardPKfiiiiPfS1_S1_S1_S1_S1_S1_S1_S1_S1_S1_S1_,@function
        .size           _Z22d_baseline_dat_forwardPKfiiiiPfS1_S1_S1_S1_S1_S1_S1_S1_S1_S1_S1_,(.L_x_3 - _Z22d_baseline_dat_forwardPKfiiiiPfS1_S1_S1_S1_S1_S1_S1_S1_S1_S1_S1_)
        .other          _Z22d_baseline_dat_forwardPKfiiiiPfS1_S1_S1_S1_S1_S1_S1_S1_S1_S1_S1_,@"STO_CUDA_ENTRY STV_DEFAULT"
_Z22d_baseline_dat_forwardPKfiiiiPfS1_S1_S1_S1_S1_S1_S1_S1_S1_S1_S1_:
.text._Z22d_baseline_dat_forwardPKfiiiiPfS1_S1_S1_S1_S1_S1_S1_S1_S1_S1_S1_:
[----:B------:R-:W0:Y:S01]  /*0000*/  LDC R1, c[0x0][0x37c] ;  /* 0x0000df00ff017b82 */ /* 0x000e220000000800 */
[----:B------:R-:W1:Y:S01]  /*0010*/  S2R R3, SR_TID.X ;  /* 0x0000000000037919 */ /* 0x000e620000002100 */
[----:B------:R-:W2:Y:S06]  /*0020*/  LDCU UR5, c[0x0][0x2fc] ;  /* 0x00005f80ff0577ac */ /* 0x000eac0008000800 */
[----:B------:R-:W1:Y:S01]  /*0030*/  S2UR UR4, SR_CTAID.X ;  /* 0x00000000000479c3 */ /* 0x000e620000002500 */
[----:B0-----:R-:W-:Y:S01]  /*0040*/  VIADD R1, R1, 0xfffffff8 ;  /* 0xfffffff801017836 */ /* 0x001fe20000000000 */
[----:B------:R-:W0:Y:S01]  /*0050*/  S2R R5, SR_TID.Y ;  /* 0x0000000000057919 */ /* 0x000e220000002200 */
[----:B------:R-:W-:-:S05]  /*0060*/  MOV R16, 0x0 ;  /* 0x0000000000107802 */ /* 0x000fca0000000f00 */
[----:B------:R-:W1:Y:S08]  /*0070*/  LDC R2, c[0x0][0x360] ;  /* 0x0000d800ff027b82 */ /* 0x000e700000000800 */
[----:B------:R-:W0:Y:S08]  /*0080*/  S2UR UR6, SR_CTAID.Y ;  /* 0x00000000000679c3 */ /* 0x000e300000002600 */
[----:B------:R-:W0:Y:S01]  /*0090*/  LDC R0, c[0x0][0x364] ;  /* 0x0000d900ff007b82 */ /* 0x000e220000000800 */
[----:B-1----:R-:W-:Y:S01]  /*00a0*/  IMAD R2, R2, UR4, R3 ;  /* 0x0000000402027c24 */ /* 0x002fe2000f8e0203 */
[----:B------:R-:W1:Y:S06]  /*00b0*/  LDCU UR4, c[0x0][0x2f8] ;  /* 0x00005f00ff0477ac */ /* 0x000e6c0008000800 */
[----:B------:R3:W4:Y:S01]  /*00c0*/  LDC.64 R8, c[0x4][R16] ;  /* 0x0100000010087b82 */ /* 0x0007220000000a00 */
[----:B0-----:R-:W-:Y:S01]  /*00d0*/  IMAD R3, R0, UR6, R5 ;  /* 0x0000000600037c24 */ /* 0x001fe2000f8e0205 */
[----:B------:R-:W0:Y:S01]  /*00e0*/  LDCU.64 UR6, c[0x4][0x8] ;  /* 0x01000100ff0677ac */ /* 0x000e220008000a00 */
[----:B-1----:R-:W-:-:S03]  /*00f0*/  IADD3 R6, P0, PT, R1, UR4, RZ ;  /* 0x0000000401067c10 */ /* 0x002fc6000ff1e0ff */
[----:B------:R3:W-:Y:S02]  /*0100*/  STL.64 [R1], R2 ;  /* 0x0000000201007387 */ /* 0x0007e40000100a00 */
[----:B--2---:R-:W-:Y:S02]  /*0110*/  IMAD.X R7, RZ, RZ, UR5, P0 ;  /* 0x00000005ff077e24 */ /* 0x004fe400080e06ff */
[----:B0-----:R-:W-:Y:S01]  /*0120*/  IMAD.U32 R4, RZ, RZ, UR6 ;  /* 0x00000006ff047e24 */ /* 0x001fe2000f8e00ff */
[----:B---3--:R-:W-:-:S07]  /*0130*/  MOV R5, UR7 ;  /* 0x0000000700057c02 */ /* 0x008fce0008000f00 */
[----:B------:R-:W-:-:S07]  /*0140*/  LEPC R20, `(.L_x_0) ;  /* 0x000000001014794e */ /* 0x000fce0000000000 */
[----:B----4-:R-:W-:Y:S05]  /*0150*/  CALL.ABS.NOINC R8 ;  /* 0x0000000008007343 */ /* 0x010fea0003c00000 */
.L_x_0:
[----:B------:R-:W0:Y:S01]  /*0160*/  LDC.64 R16, c[0x4][R16] ;  /* 0x0100000010107b82 */ /* 0x000e220000000a00 */
[----:B------:R-:W1:Y:S01]  /*0170*/  LDCU.64 UR4, c[0x4][0x10] ;  /* 0x01000200ff0477ac */ /* 0x000e620008000a00 */
[----:B------:R-:W-:Y:S02]  /*0180*/  CS2R R6, SRZ ;  /* 0x0000000000067805 */ /* 0x000fe4000001ff00 */
[----:B-1----:R-:W-:Y:S01]  /*0190*/  MOV R4, UR4 ;  /* 0x0000000400047c02 */ /* 0x002fe20008000f00 */
[----:B------:R-:W-:-:S07]  /*01a0*/  IMAD.U32 R5, RZ, RZ, UR5 ;  /* 0x00000005ff057e24 */ /* 0x000fce000f8e00ff */
[----:B------:R-:W-:-:S07]  /*01b0*/  LEPC R20, `(.L_x_1) ;  /* 0x000000001014794e */ /* 0x000fce0000000000 */
[----:B0-----:R-:W-:Y:S05]  /*01c0*/  CALL.ABS.NOINC R16 ;  /* 0x0000000010007343 */ /* 0x001fea0003c00000 */
.L_x_1:
[----:B------:R-:W-:Y:S05]  /*01d0*/  EXIT ;  /* 0x000000000000794d */ /* 0x000fea0003800000 */
.L_x_2:
[----:B------:R-:W-:-:S00]  /*01e0*/  BRA `(.L_x_2) ;  /* 0xfffffffc00fc7947 */ /* 0x000fc0000383ffff */
[----:B------:R-:W-:-:S00]  /*01f0*/  NOP ;  /* 0x0000000000007918 */ /* 0x000fc00000000000 */
        /* <DEDUP_REMOVED lines=8> */
.L_x_3:


//--------------------- .nv.global.init           --------------------------
	.section	.nv.global.init,"aw",@progbits
.nv.global.init:
	.type		$str$1,@object
	.size		$str$1,($str - $str$1)
$str$1:
        /*0000*/ 	.byte	0x68, 0x69, 0x0a, 0x00
	.type		$str,@object
	.size		$str,(.L_0 - $str)
$str:
        /*0004*/ 	.byte	0x63, 0x6f, 0x6c, 0x3a, 0x20, 0x25, 0x64, 0x2c, 0x20, 0x72, 0x6f, 0x77, 0x3a, 0x20, 0x25, 0x64
        /*0014*/ 	.byte	0x0a, 0x00
.L_0:


//--------------------- .nv.shared.reserved.0     --------------------------
	.section	.nv.shared.reserved.0,"aw",@nobits
	.weak		__nv_reservedSMEM_offset_0_alias
	.size		__nv_reservedSMEM_offset_0_alias, 0, 64
	.other		__nv_reservedSMEM_offset_0_alias,@"STO_CUDA_RESERVED_SHARED STV_DEFAULT"
__nv_reservedSMEM_offset_0_alias:
	.zero		0
	.zero		64


//--------------------- .nv.constant0._Z22d_baseline_dat_forwardPKfiiiiPfS1_S1_S1_S1_S1_S1_S1_S1_S1_S1_S1_ --------------------------
	.section	.nv.constant0._Z22d_baseline_dat_forwardPKfiiiiPfS1_S1_S1_S1_S1_S1_S1_S1_S1_S1_S1_,"a",@progbits
	.sectionflags	@""
	.align	4
.nv.constant0._Z22d_baseline_dat_forwardPKfiiiiPfS1_S1_S1_S1_S1_S1_S1_S1_S1_S1_S1_:
	.zero		1016


//--------------------- SYMBOLS --------------------------

	.type		.nv.reservedSmem.offset0,@object
	.size		.nv.reservedSmem.offset0,0x4
	.type		vprintf,@function
